	.headerflags	@"EF_CUDA_TEXMODE_UNIFIED EF_CUDA_64BIT_ADDRESS EF_CUDA_SM89 EF_CUDA_VIRTUAL_SM(EF_CUDA_SM89)"
	.elftype	@"ET_EXEC"


//--------------------- .nv.info                  --------------------------
	.section	.nv.info,"",@"SHT_CUDA_INFO"
	.align	4


	//----- nvinfo : EIATTR_REGCOUNT
	.align		4
        /*0000*/ 	.byte	0x04, 0x2f
        /*0002*/ 	.short	(.L_1 - .L_0)
	.align		4
.L_0:
        /*0004*/ 	.word	index@(merge_attn_states_kernel)
        /*0008*/ 	.word	0x00000014


	//----- nvinfo : EIATTR_MIN_STACK_SIZE
	.align		4
.L_1:
        /*000c*/ 	.byte	0x04, 0x12
        /*000e*/ 	.short	(.L_3 - .L_2)
	.align		4
.L_2:
        /*0010*/ 	.word	index@(merge_attn_states_kernel)
        /*0014*/ 	.word	0x00000000


	//----- nvinfo : EIATTR_FRAME_SIZE
	.align		4
.L_3:
        /*0018*/ 	.byte	0x04, 0x11
        /*001a*/ 	.short	(.L_5 - .L_4)
	.align		4
.L_4:
        /*001c*/ 	.word	index@(merge_attn_states_kernel)
        /*0020*/ 	.word	0x00000000


	//----- nvinfo : EIATTR_MIN_STACK_SIZE
	.align		4
.L_5:
        /*0024*/ 	.byte	0x04, 0x12
        /*0026*/ 	.short	(.L_7 - .L_6)
	.align		4
.L_6:
        /*0028*/ 	.word	index@(merge_attn_states_kernel)
        /*002c*/ 	.word	0x00000000
.L_7:


//--------------------- .nv.info.merge_attn_states_kernel --------------------------
	.section	.nv.info.merge_attn_states_kernel,"",@"SHT_CUDA_INFO"
	.sectionflags	@""
	.align	4


	//----- nvinfo : EIATTR_CUDA_API_VERSION
	.align		4
        /*0000*/ 	.byte	0x04, 0x37
        /*0002*/ 	.short	(.L_9 - .L_8)
.L_8:
        /*0004*/ 	.word	0x0000007c


	//----- nvinfo : EIATTR_PARAM_CBANK
	.align		4
.L_9:
        /*0008*/ 	.byte	0x04, 0x0a
        /*000a*/ 	.short	(.L_11 - .L_10)
	.align		4
.L_10:
        /*000c*/ 	.word	index@(.nv.constant0.merge_attn_states_kernel)
        /*0010*/ 	.short	0x0160
        /*0012*/ 	.short	0x0038


	//----- nvinfo : EIATTR_CBANK_PARAM_SIZE
	.align		4
.L_11:
        /*0014*/ 	.byte	0x03, 0x19
        /*0016*/ 	.short	0x0038


	//----- nvinfo : EIATTR_KPARAM_INFO
	.align		4
        /*0018*/ 	.byte	0x04, 0x17
        /*001a*/ 	.short	(.L_13 - .L_12)
.L_12:
        /*001c*/ 	.word	0x00000000
        /*0020*/ 	.short	0x0006
        /*0022*/ 	.short	0x0030
        /*0024*/ 	.byte	0x00, 0xf4, 0x21, 0x00


	//----- nvinfo : EIATTR_KPARAM_INFO
	.align		4
.L_13:
        /*0028*/ 	.byte	0x04, 0x17
        /*002a*/ 	.short	(.L_15 - .L_14)
.L_14:
        /*002c*/ 	.word	0x00000000
        /*0030*/ 	.short	0x0005
        /*0032*/ 	.short	0x0028
        /*0034*/ 	.byte	0x00, 0xf4, 0x21, 0x00


	//----- nvinfo : EIATTR_KPARAM_INFO
	.align		4
.L_15:
        /*0038*/ 	.byte	0x04, 0x17
        /*003a*/ 	.short	(.L_17 - .L_16)
.L_16:
        /*003c*/ 	.word	0x00000000
        /*0040*/ 	.short	0x0004
        /*0042*/ 	.short	0x0020
        /*0044*/ 	.byte	0x00, 0xf4, 0x21, 0x00


	//----- nvinfo : EIATTR_KPARAM_INFO
	.align		4
.L_17:
        /*0048*/ 	.byte	0x04, 0x17
        /*004a*/ 	.short	(.L_19 - .L_18)
.L_18:
        /*004c*/ 	.word	0x00000000
        /*0050*/ 	.short	0x0003
        /*0052*/ 	.short	0x0018
        /*0054*/ 	.byte	0x00, 0xf4, 0x21, 0x00


	//----- nvinfo : EIATTR_KPARAM_INFO
	.align		4
.L_19:
        /*0058*/ 	.byte	0x04, 0x17
        /*005a*/ 	.short	(.L_21 - .L_20)
.L_20:
        /*005c*/ 	.word	0x00000000
        /*0060*/ 	.short	0x0002
        /*0062*/ 	.short	0x0010
        /*0064*/ 	.byte	0x00, 0xf4, 0x21, 0x00


	//----- nvinfo : EIATTR_KPARAM_INFO
	.align		4
.L_21:
        /*0068*/ 	.byte	0x04, 0x17
        /*006a*/ 	.short	(.L_23 - .L_22)
.L_22:
        /*006c*/ 	.word	0x00000000
        /*0070*/ 	.short	0x0001
        /*0072*/ 	.short	0x0008
        /*0074*/ 	.byte	0x00, 0xf4, 0x21, 0x00


	//----- nvinfo : EIATTR_KPARAM_INFO
	.align		4
.L_23:
        /*0078*/ 	.byte	0x04, 0x17
        /*007a*/ 	.short	(.L_25 - .L_24)
.L_24:
        /*007c*/ 	.word	0x00000000
        /*0080*/ 	.short	0x0000
        /*0082*/ 	.short	0x0000
        /*0084*/ 	.byte	0x00, 0xf4, 0x21, 0x00


	//----- nvinfo : EIATTR_MAXREG_COUNT
	.align		4
.L_25:
        /*0088*/ 	.byte	0x03, 0x1b
        /*008a*/ 	.short	0x00ff


	//----- nvinfo : EIATTR_EXIT_INSTR_OFFSETS
	.align		4
        /*008c*/ 	.byte	0x04, 0x1c
        /*008e*/ 	.short	(.L_27 - .L_26)


	//   ....[0]....
.L_26:
        /*0090*/ 	.word	0x00000430


	//----- nvinfo : EIATTR_REQNTID
	.align		4
.L_27:
        /*0094*/ 	.byte	0x04, 0x10
        /*0096*/ 	.short	(.L_29 - .L_28)
.L_28:
        /*0098*/ 	.word	0x00000080
        /*009c*/ 	.word	0x00000001
        /*00a0*/ 	.word	0x00000001
.L_29:


//--------------------- .nv.callgraph             --------------------------
	.section	.nv.callgraph,"",@"SHT_CUDA_CALLGRAPH"
	.align	4
	.sectionentsize	8
	.align		4
        /*0000*/ 	.word	0x00000000
	.align		4
        /*0004*/ 	.word	0xffffffff
	.align		4
        /*0008*/ 	.word	0x00000000
	.align		4
        /*000c*/ 	.word	0xfffffffe
	.align		4
        /*0010*/ 	.word	0x00000000
	.align		4
        /*0014*/ 	.word	0xfffffffd
	.align		4
        /*0018*/ 	.word	0x00000000
	.align		4
        /*001c*/ 	.word	0xfffffffc


//--------------------- .nv.rel.action            --------------------------
	.section	.nv.rel.action,"",@"SHT_CUDA_RELOCINFO"
	.align	8
	.sectionentsize	8
        /*0000*/ 	.byte	0x73, 0x00, 0x00, 0x00, 0x00, 0x00, 0x00, 0x00, 0x00, 0x00, 0x00, 0x11, 0x25, 0x00, 0x05, 0x36


//--------------------- .nv.constant0.merge_attn_states_kernel --------------------------
	.section	.nv.constant0.merge_attn_states_kernel,"a",@progbits
	.sectionflags	@""
	.align	4
.nv.constant0.merge_attn_states_kernel:
	.zero		408


//--------------------- .text.merge_attn_states_kernel --------------------------
	.section	.text.merge_attn_states_kernel,"ax",@progbits
	.sectioninfo	@"SHI_REGISTERS=20"
	.align	128
        .global         merge_attn_states_kernel
        .type           merge_attn_states_kernel,@function
        .size           merge_attn_states_kernel,(.L_x_1 - merge_attn_states_kernel)
        .other          merge_attn_states_kernel,@"STO_CUDA_ENTRY STV_DEFAULT"
merge_attn_states_kernel:
.text.merge_attn_states_kernel:
[----:B------:R-:W-:Y:S02]  /*0000*/  MOV R1, c[0x0][0x28] ;  /* 0x00000a0000017a02 */ /* 0x000fe40000000f00 */
[----:B------:R-:W0:Y:S01]  /*0010*/  S2R R8, SR_CTAID.Y ;  /* 0x0000000000087919 */ /* 0x000e220000002600 */
[----:B------:R-:W-:Y:S01]  /*0020*/  MOV R0, 0x4 ;  /* 0x0000000400007802 */ /* 0x000fe20000000f00 */
[----:B------:R-:W-:Y:S02]  /*0030*/  ULDC.64 UR4, c[0x0][0x118] ;  /* 0x0000460000047ab9 */ /* 0x000fe40000000a00 */
[----:B------:R-:W1:Y:S01]  /*0040*/  S2R R13, SR_CTAID.X ;  /* 0x00000000000d7919 */ /* 0x000e620000002500 */
[----:B0-----:R-:W-:-:S04]  /*0050*/  IMAD R7, R8, c[0x0][0xc], RZ ;  /* 0x0000030008077a24 */ /* 0x001fc800078e02ff */
[----:B------:R-:W-:-:S04]  /*0060*/  IMAD.WIDE R2, R7, R0, c[0x0][0x178] ;  /* 0x00005e0007027625 */ /* 0x000fc800078e0200 */
[----:B------:R-:W-:-:S04]  /*0070*/  IMAD.WIDE R6, R7, R0, c[0x0][0x188] ;  /* 0x0000620007067625 */ /* 0x000fc800078e0200 */
[----:B-1----:R-:W-:-:S04]  /*0080*/  IMAD.WIDE R4, R13, 0x4, R2 ;  /* 0x000000040d047825 */ /* 0x002fc800078e0202 */
[C---:B------:R-:W-:Y:S01]  /*0090*/  IMAD.WIDE R6, R13.reuse, 0x4, R6 ;  /* 0x000000040d067825 */ /* 0x040fe200078e0206 */
[----:B------:R0:W2:Y:S04]  /*00a0*/  LDG.E R12, [R4.64] ;  /* 0x00000004040c7981 */ /* 0x0000a8000c1e1900 */
[----:B------:R1:W3:Y:S01]  /*00b0*/  LDG.E R14, [R6.64] ;  /* 0x00000004060e7981 */ /* 0x0002e2000c1e1900 */
[----:B------:R-:W-:Y:S01]  /*00c0*/  IMAD R13, R13, c[0x0][0x10], RZ ;  /* 0x000004000d0d7a24 */ /* 0x000fe200078e02ff */
[----:B------:R-:W-:Y:S02]  /*00d0*/  SHF.L.U32 R2, R8, 0x9, RZ ;  /* 0x0000000908027819 */ /* 0x000fe400000006ff */
[----:B------:R-:W4:Y:S02]  /*00e0*/  S2R R3, SR_TID.X ;  /* 0x0000000000037919 */ /* 0x000f240000002100 */
[----:B------:R-:W-:-:S05]  /*00f0*/  SHF.L.U32 R13, R13, 0x9, RZ ;  /* 0x000000090d0d7819 */ /* 0x000fca00000006ff */
[----:B------:R-:W-:-:S04]  /*0100*/  IMAD.WIDE R10, R13, R0, c[0x0][0x180] ;  /* 0x000060000d0a7625 */ /* 0x000fc800078e0200 */
[----:B------:R-:W-:-:S04]  /*0110*/  IMAD.WIDE R8, R13, R0, c[0x0][0x170] ;  /* 0x00005c000d087625 */ /* 0x000fc800078e0200 */
[----:B------:R-:W-:-:S04]  /*0120*/  IMAD.WIDE R10, R2, 0x4, R10 ;  /* 0x00000004020a7825 */ /* 0x000fc800078e020a */
[----:B------:R-:W-:Y:S01]  /*0130*/  IMAD.WIDE R8, R2, 0x4, R8 ;  /* 0x0000000402087825 */ /* 0x000fe200078e0208 */
[----:B----4-:R-:W-:-:S04]  /*0140*/  SHF.L.U32 R3, R3, 0x2, RZ ;  /* 0x0000000203037819 */ /* 0x010fc800000006ff */
[----:B------:R-:W-:-:S05]  /*0150*/  LOP3.LUT R3, R3, 0x1fc, RZ, 0xc0, !PT ;  /* 0x000001fc03037812 */ /* 0x000fca00078ec0ff */
[----:B0-----:R-:W-:-:S04]  /*0160*/  IMAD.WIDE.U32 R4, R3, 0x4, R10 ;  /* 0x0000000403047825 */ /* 0x001fc800078e000a */
[----:B------:R-:W-:Y:S02]  /*0170*/  IMAD.WIDE.U32 R8, R3, 0x4, R8 ;  /* 0x0000000403087825 */ /* 0x000fe400078e0008 */
[----:B-1----:R-:W4:Y:S04]  /*0180*/  LDG.E.128 R4, [R4.64] ;  /* 0x0000000404047981 */ /* 0x002f28000c1e1d00 */
[----:B------:R-:W5:Y:S01]  /*0190*/  LDG.E.128 R8, [R8.64] ;  /* 0x0000000408087981 */ /* 0x000f62000c1e1d00 */
[----:B--2---:R-:W-:Y:S02]  /*01a0*/  FSETP.NEU.AND P0, PT, R12, +INF , PT ;  /* 0x7f8000000c00780b */ /* 0x004fe40003f0d000 */
[----:B---3--:R-:W-:Y:S02]  /*01b0*/  FSETP.NEU.AND P1, PT, R14, +INF , PT ;  /* 0x7f8000000e00780b */ /* 0x008fe40003f2d000 */
[----:B------:R-:W-:-:S02]  /*01c0*/  FSEL R12, R12, -INF , P0 ;  /* 0xff8000000c0c7808 */ /* 0x000fc40000000000 */
[----:B------:R-:W-:-:S04]  /*01d0*/  FSEL R15, R14, -INF , P1 ;  /* 0xff8000000e0f7808 */ /* 0x000fc80000800000 */
[----:B------:R-:W-:-:S05]  /*01e0*/  FMNMX R14, R12, R15, !PT ;  /* 0x0000000f0c0e7209 */ /* 0x000fca0007800000 */
[--C-:B------:R-:W-:Y:S01]  /*01f0*/  FADD R12, R12, -R14.reuse ;  /* 0x8000000e0c0c7221 */ /* 0x100fe20000000000 */
[----:B------:R-:W-:-:S03]  /*0200*/  FADD R14, R15, -R14 ;  /* 0x8000000e0f0e7221 */ /* 0x000fc60000000000 */
[----:B------:R-:W-:Y:S01]  /*0210*/  FMUL R12, R12, 1.4426950216293334961 ;  /* 0x3fb8aa3b0c0c7820 */ /* 0x000fe20000400000 */
[----:B------:R-:W-:-:S04]  /*0220*/  FMUL R15, R14, 1.4426950216293334961 ;  /* 0x3fb8aa3b0e0f7820 */ /* 0x000fc80000400000 */
[----:B------:R-:W-:Y:S02]  /*0230*/  FSETP.GEU.AND P0, PT, R12, -126, PT ;  /* 0xc2fc00000c00780b */ /* 0x000fe40003f0e000 */
[----:B------:R-:W-:-:S11]  /*0240*/  FSETP.GEU.AND P1, PT, R15, -126, PT ;  /* 0xc2fc00000f00780b */ /* 0x000fd60003f2e000 */
[----:B------:R-:W-:Y:S02]  /*0250*/  @!P0 FMUL R12, R12, 0.5 ;  /* 0x3f0000000c0c8820 */ /* 0x000fe40000400000 */
[----:B------:R-:W-:Y:S02]  /*0260*/  @!P1 FMUL R15, R15, 0.5 ;  /* 0x3f0000000f0f9820 */ /* 0x000fe40000400000 */
[----:B------:R0:W1:Y:S08]  /*0270*/  MUFU.EX2 R14, R12 ;  /* 0x0000000c000e7308 */ /* 0x0000700000000800 */
[----:B------:R-:W2:Y:S01]  /*0280*/  MUFU.EX2 R17, R15 ;  /* 0x0000000f00117308 */ /* 0x000ea20000000800 */
[----:B0-----:R-:W-:-:S06]  /*0290*/  IMAD.WIDE R12, R13, R0, c[0x0][0x160] ;  /* 0x000058000d0c7625 */ /* 0x001fcc00078e0200 */
[----:B------:R-:W-:Y:S01]  /*02a0*/  IMAD.WIDE R12, R2, 0x4, R12 ;  /* 0x00000004020c7825 */ /* 0x000fe200078e020c */
[----:B-1----:R-:W-:-:S05]  /*02b0*/  @!P0 FMUL R14, R14, R14 ;  /* 0x0000000e0e0e8220 */ /* 0x002fca0000400000 */
[----:B------:R-:W-:Y:S01]  /*02c0*/  IMAD.WIDE.U32 R12, R3, 0x4, R12 ;  /* 0x00000004030c7825 */ /* 0x000fe200078e000c */
[----:B--2---:R-:W-:-:S04]  /*02d0*/  @!P1 FMUL R17, R17, R17 ;  /* 0x0000001111119220 */ /* 0x004fc80000400000 */
[----:B------:R-:W-:-:S05]  /*02e0*/  FADD R16, R14, R17 ;  /* 0x000000110e107221 */ /* 0x000fca0000000000 */
[C---:B------:R-:W-:Y:S02]  /*02f0*/  FSETP.GT.AND P0, PT, R16.reuse, 8.50705917302346158658e+37, PT ;  /* 0x7e8000001000780b */ /* 0x040fe40003f04000 */
[----:B------:R-:W-:-:S11]  /*0300*/  FSETP.GEU.AND P1, PT, R16, 1.175494350822287508e-38, PT ;  /* 0x008000001000780b */ /* 0x000fd60003f2e000 */
[----:B------:R-:W-:Y:S01]  /*0310*/  @P0 FMUL R16, R16, 0.25 ;  /* 0x3e80000010100820 */ /* 0x000fe20000400000 */
[----:B------:R-:W-:Y:S01]  /*0320*/  @P0 FMUL R17, R17, 0.25 ;  /* 0x3e80000011110820 */ /* 0x000fe20000400000 */
[----:B------:R-:W-:Y:S02]  /*0330*/  @P0 FMUL R14, R14, 0.25 ;  /* 0x3e8000000e0e0820 */ /* 0x000fe40000400000 */
[----:B------:R-:W-:Y:S01]  /*0340*/  @!P1 FMUL R16, R16, 16777216 ;  /* 0x4b80000010109820 */ /* 0x000fe20000400000 */
[----:B------:R-:W-:Y:S01]  /*0350*/  @!P1 FMUL R17, R17, 16777216 ;  /* 0x4b80000011119820 */ /* 0x000fe20000400000 */
[----:B------:R-:W-:-:S04]  /*0360*/  @!P1 FMUL R14, R14, 16777216 ;  /* 0x4b8000000e0e9820 */ /* 0x000fc80000400000 */
[----:B------:R-:W0:Y:S02]  /*0370*/  MUFU.RCP R16, R16 ;  /* 0x0000001000107308 */ /* 0x000e240000001000 */
[C---:B0-----:R-:W-:Y:S01]  /*0380*/  FMUL R17, R16.reuse, R17 ;  /* 0x0000001110117220 */ /* 0x041fe20000400000 */
[----:B------:R-:W-:-:S03]  /*0390*/  FMUL R14, R16, R14 ;  /* 0x0000000e100e7220 */ /* 0x000fc60000400000 */
[-C--:B----4-:R-:W-:Y:S01]  /*03a0*/  FMUL R0, R5, R17.reuse ;  /* 0x0000001105007220 */ /* 0x090fe20000400000 */
[-C--:B------:R-:W-:Y:S01]  /*03b0*/  FMUL R3, R4, R17.reuse ;  /* 0x0000001104037220 */ /* 0x080fe20000400000 */
[-C--:B------:R-:W-:Y:S01]  /*03c0*/  FMUL R5, R6, R17.reuse ;  /* 0x0000001106057220 */ /* 0x080fe20000400000 */
[----:B------:R-:W-:Y:S01]  /*03d0*/  FMUL R2, R7, R17 ;  /* 0x0000001107027220 */ /* 0x000fe20000400000 */
[-C--:B-----5:R-:W-:Y:S01]  /*03e0*/  FFMA R9, R9, R14.reuse, R0 ;  /* 0x0000000e09097223 */ /* 0x0a0fe20000000000 */
[-C--:B------:R-:W-:Y:S01]  /*03f0*/  FFMA R8, R8, R14.reuse, R3 ;  /* 0x0000000e08087223 */ /* 0x080fe20000000003 */
[-C--:B------:R-:W-:Y:S01]  /*0400*/  FFMA R10, R10, R14.reuse, R5 ;  /* 0x0000000e0a0a7223 */ /* 0x080fe20000000005 */
[----:B------:R-:W-:-:S05]  /*0410*/  FFMA R11, R11, R14, R2 ;  /* 0x0000000e0b0b7223 */ /* 0x000fca0000000002 */
[----:B------:R-:W-:Y:S01]  /*0420*/  STG.E.128 [R12.64], R8 ;  /* 0x000000080c007986 */ /* 0x000fe2000c101d04 */
[----:B------:R-:W-:Y:S05]  /*0430*/  EXIT ;  /* 0x000000000000794d */ /* 0x000fea0003800000 */
.L_x_0:
[----:B------:R-:W-:-:S00]  /*0440*/  BRA `(.L_x_0) ;  /* 0xfffffff000007947 */ /* 0x000fc0000383ffff */
[----:B------:R-:W-:-:S00]  /*0450*/  NOP ;  /* 0x0000000000007918 */ /* 0x000fc00000000000 */
        /* <DEDUP_REMOVED lines=10> */
.L_x_1:
